//
// Generated by NVIDIA NVVM Compiler
//
// Compiler Build ID: CL-36424714
// Cuda compilation tools, release 13.0, V13.0.88
// Based on NVVM 20.0.0
//

.version 9.0
.target sm_100
.address_size 64

	// .globl	default_function_kernel_1

.visible .entry default_function_kernel_1(
	.param .u64 .ptr .align 1 default_function_kernel_1_param_0,
	.param .u64 .ptr .align 1 default_function_kernel_1_param_1
)
.maxntid 32
{
	.reg .pred 	%p<4>;
	.reg .b32 	%r<5>;
	.reg .b32 	%f<26>;
	.reg .b64 	%rd<8>;

	ld.param.u64 	%rd1, [default_function_kernel_1_param_0];
	ld.param.u64 	%rd2, [default_function_kernel_1_param_1];
	cvta.to.global.u64 	%rd3, %rd1;
	cvta.to.global.u64 	%rd4, %rd2;
	mov.u32 	%r1, %ctaid.x;
	shl.b32 	%r2, %r1, 5;
	mov.u32 	%r3, %tid.x;
	or.b32  	%r4, %r2, %r3;
	mul.wide.u32 	%rd5, %r4, 4;
	add.s64 	%rd6, %rd4, %rd5;
	ld.global.nc.f32 	%f1, [%rd6];
	abs.f32 	%f2, %f1;
	fma.rn.f32 	%f3, %f2, 0fBF000000, 0f3F000000;
	rsqrt.approx.ftz.f32 	%f4, %f3;
	mul.f32 	%f5, %f4, %f3;
	mul.f32 	%f6, %f4, 0fBF000000;
	fma.rn.f32 	%f7, %f5, %f6, 0f3F000000;
	fma.rn.f32 	%f8, %f5, %f7, %f5;
	setp.eq.f32 	%p1, %f2, 0f3F800000;
	selp.f32 	%f9, 0f00000000, %f8, %p1;
	setp.gt.f32 	%p2, %f2, 0f3F0F5C29;
	selp.f32 	%f10, %f9, %f2, %p2;
	copysign.f32 	%f11, %f1, %f10;
	mul.f32 	%f12, %f11, %f11;
	fma.rn.f32 	%f13, %f12, 0f3D10ECEF, 0f3C8B1ABB;
	fma.rn.f32 	%f14, %f13, %f12, 0f3CFC028C;
	fma.rn.f32 	%f15, %f14, %f12, 0f3D372139;
	fma.rn.f32 	%f16, %f15, %f12, 0f3D9993DB;
	fma.rn.f32 	%f17, %f16, %f12, 0f3E2AAAC6;
	mul.f32 	%f18, %f12, %f17;
	fma.rn.f32 	%f19, %f18, %f11, %f11;
	neg.f32 	%f20, %f19;
	selp.f32 	%f21, %f19, %f20, %p2;
	fma.rn.f32 	%f22, 0f3F6EE581, 0f3FD774EB, %f21;
	setp.gt.f32 	%p3, %f1, 0f3F0F5C29;
	selp.f32 	%f23, %f19, %f22, %p3;
	add.f32 	%f24, %f23, %f23;
	selp.f32 	%f25, %f24, %f23, %p2;
	add.s64 	%rd7, %rd3, %rd5;
	st.global.f32 	[%rd7], %f25;
	ret;

}
	// .globl	default_function_kernel_2
.visible .entry default_function_kernel_2(
	.param .u64 .ptr .align 1 default_function_kernel_2_param_0,
	.param .u64 .ptr .align 1 default_function_kernel_2_param_1
)
.maxntid 64
{
	.reg .pred 	%p<7>;
	.reg .b32 	%r<12>;
	.reg .b32 	%f<39>;
	.reg .b64 	%rd<9>;

	ld.param.u64 	%rd1, [default_function_kernel_2_param_0];
	ld.param.u64 	%rd2, [default_function_kernel_2_param_1];
	cvta.to.global.u64 	%rd3, %rd2;
	mov.u32 	%r4, %ctaid.x;
	shl.b32 	%r5, %r4, 6;
	mov.u32 	%r6, %tid.x;
	or.b32  	%r1, %r5, %r6;
	mul.wide.u32 	%rd4, %r1, 4;
	add.s64 	%rd5, %rd3, %rd4;
	ld.global.nc.f32 	%f5, [%rd5];
	mov.f32 	%f6, 0f3F800000;
	sub.rn.f32 	%f7, %f5, %f6;
	mov.b32 	%r2, %f7;
	setp.gt.u32 	%p1, %r2, 1258291200;
	fma.rn.f32 	%f8, %f5, %f5, 0fBF800000;
	rsqrt.approx.ftz.f32 	%f9, %f8;
	mul.f32 	%f10, %f8, %f9;
	mul.f32 	%f11, %f9, 0f3F000000;
	neg.f32 	%f12, %f10;
	fma.rn.f32 	%f13, %f12, %f10, %f8;
	fma.rn.f32 	%f14, %f13, %f11, %f10;
	setp.eq.f32 	%p2, %f8, 0f00000000;
	selp.f32 	%f15, 0f00000000, %f14, %p2;
	selp.f32 	%f16, 0fBF800001, %f15, %p1;
	add.f32 	%f1, %f7, %f16;
	add.rz.f32 	%f17, %f1, %f6;
	mov.b32 	%r7, %f17;
	add.s32 	%r8, %r7, -1061158912;
	and.b32  	%r9, %r8, -8388608;
	mov.b32 	%r3, %f1;
	sub.s32 	%r10, %r3, %r9;
	mov.b32 	%f18, %r10;
	sub.s32 	%r11, 1082130432, %r9;
	mov.b32 	%f19, %r11;
	fma.rn.f32 	%f20, %f19, 0f3E800000, 0fBF800000;
	add.f32 	%f21, %f20, %f18;
	cvt.rn.f32.s32 	%f22, %r9;
	mul.f32 	%f23, %f22, 0f34000000;
	fma.rn.f32 	%f24, %f21, 0fBD39BF78, 0f3DD80012;
	fma.rn.f32 	%f25, %f24, %f21, 0fBE0778E0;
	fma.rn.f32 	%f26, %f25, %f21, 0f3E146475;
	fma.rn.f32 	%f27, %f26, %f21, 0fBE2A68DD;
	fma.rn.f32 	%f28, %f27, %f21, 0f3E4CAF9E;
	fma.rn.f32 	%f29, %f28, %f21, 0fBE800042;
	fma.rn.f32 	%f30, %f29, %f21, 0f3EAAAAE6;
	fma.rn.f32 	%f31, %f30, %f21, 0fBF000000;
	mul.f32 	%f32, %f21, %f31;
	fma.rn.f32 	%f33, %f32, %f21, %f21;
	fma.rn.f32 	%f38, %f23, 0f3F317218, %f33;
	setp.lt.u32 	%p3, %r3, 2139095040;
	@%p3 bra 	$L__BB1_2;
	setp.gt.s32 	%p4, %r3, -1082130432;
	fma.rn.f32 	%f34, %f1, 0f7F800000, 0f7F800000;
	selp.f32 	%f35, %f34, %f38, %p4;
	setp.eq.f32 	%p5, %f1, 0f00000000;
	selp.f32 	%f38, 0f80000000, %f35, %p5;
$L__BB1_2:
	setp.gt.u32 	%p6, %r2, 1258291200;
	cvta.to.global.u64 	%rd6, %rd1;
	add.f32 	%f36, %f38, 0f3F317218;
	selp.f32 	%f37, %f36, %f38, %p6;
	add.s64 	%rd8, %rd6, %rd4;
	st.global.f32 	[%rd8], %f37;
	ret;

}
	// .globl	default_function_kernel
.visible .entry default_function_kernel(
	.param .u64 .ptr .align 1 default_function_kernel_param_0,
	.param .u64 .ptr .align 1 default_function_kernel_param_1,
	.param .u64 .ptr .align 1 default_function_kernel_param_2
)
{
	.reg .b32 	%r<2>;
	.reg .b32 	%f<4>;
	.reg .b64 	%rd<11>;

	ld.param.u64 	%rd1, [default_function_kernel_param_0];
	ld.param.u64 	%rd2, [default_function_kernel_param_1];
	ld.param.u64 	%rd3, [default_function_kernel_param_2];
	cvta.to.global.u64 	%rd4, %rd1;
	cvta.to.global.u64 	%rd5, %rd3;
	cvta.to.global.u64 	%rd6, %rd2;
	mov.u32 	%r1, %ctaid.x;
	mul.wide.u32 	%rd7, %r1, 4;
	add.s64 	%rd8, %rd6, %rd7;
	ld.global.nc.f32 	%f1, [%rd8];
	add.s64 	%rd9, %rd5, %rd7;
	ld.global.nc.f32 	%f2, [%rd9];
	sub.f32 	%f3, %f1, %f2;
	add.s64 	%rd10, %rd4, %rd7;
	st.global.f32 	[%rd10], %f3;
	ret;

}


// ===== COMPILED SASS (sm_100) =====

	.target	sm_100

	.elftype	@"ET_EXEC"


//--------------------- .note.nv.tkinfo           --------------------------
	.section	.note.nv.tkinfo,"",@"SHT_NOTE"
	.sectionflags	@"SHF_NOTE_NV_TKINFO"
	.tkinfo
        /*0018*/ 	.word	0x00000002
        /*0030*/ 	.string	""
        /*0030*/ 	.string	"ptxas"
        /*0030*/ 	.string	"Cuda compilation tools, release 13.0, V13.0.88"
        /*0030*/ 	.string	"Build cuda_13.0.r13.0/compiler.36424714_0"
        /*0030*/ 	.string	"-arch sm_100 -m 64 "



//--------------------- .note.nv.cuinfo           --------------------------
	.section	.note.nv.cuinfo,"",@"SHT_NOTE"
	.sectionflags	@"SHF_NOTE_NV_CUINFO"
        /*0018*/ 	.short	0x0002
        /*001a*/ 	.short	0x0064
        /*001c*/ 	.short	0x0082
	.zero		2


//--------------------- .nv.info                  --------------------------
	.section	.nv.info,"",@"SHT_CUDA_INFO"
	.align	4


	//----- nvinfo : EIATTR_REGCOUNT
	.align		4
        /*0000*/ 	.byte	0x04, 0x2f
        /*0002*/ 	.short	(.L_1 - .L_0)
	.align		4
.L_0:
        /*0004*/ 	.word	index@(default_function_kernel_1)
        /*0008*/ 	.word	0x0000000c


	//----- nvinfo : EIATTR_FRAME_SIZE
	.align		4
.L_1:
        /*000c*/ 	.byte	0x04, 0x11
        /*000e*/ 	.short	(.L_3 - .L_2)
	.align		4
.L_2:
        /*0010*/ 	.word	index@(default_function_kernel_1)
        /*0014*/ 	.word	0x00000000


	//----- nvinfo : EIATTR_REGCOUNT
	.align		4
.L_3:
        /*0018*/ 	.byte	0x04, 0x2f
        /*001a*/ 	.short	(.L_5 - .L_4)
	.align		4
.L_4:
        /*001c*/ 	.word	index@(default_function_kernel_2)
        /*0020*/ 	.word	0x0000000c


	//----- nvinfo : EIATTR_FRAME_SIZE
	.align		4
.L_5:
        /*0024*/ 	.byte	0x04, 0x11
        /*0026*/ 	.short	(.L_7 - .L_6)
	.align		4
.L_6:
        /*0028*/ 	.word	index@(default_function_kernel_2)
        /*002c*/ 	.word	0x00000000


	//----- nvinfo : EIATTR_REGCOUNT
	.align		4
.L_7:
        /*0030*/ 	.byte	0x04, 0x2f
        /*0032*/ 	.short	(.L_9 - .L_8)
	.align		4
.L_8:
        /*0034*/ 	.word	index@(default_function_kernel)
        /*0038*/ 	.word	0x0000000c


	//----- nvinfo : EIATTR_FRAME_SIZE
	.align		4
.L_9:
        /*003c*/ 	.byte	0x04, 0x11
        /*003e*/ 	.short	(.L_11 - .L_10)
	.align		4
.L_10:
        /*0040*/ 	.word	index@(default_function_kernel)
        /*0044*/ 	.word	0x00000000


	//----- nvinfo : EIATTR_MIN_STACK_SIZE
	.align		4
.L_11:
        /*0048*/ 	.byte	0x04, 0x12
        /*004a*/ 	.short	(.L_13 - .L_12)
	.align		4
.L_12:
        /*004c*/ 	.word	index@(default_function_kernel)
        /*0050*/ 	.word	0x00000000


	//----- nvinfo : EIATTR_MIN_STACK_SIZE
	.align		4
.L_13:
        /*0054*/ 	.byte	0x04, 0x12
        /*0056*/ 	.short	(.L_15 - .L_14)
	.align		4
.L_14:
        /*0058*/ 	.word	index@(default_function_kernel_2)
        /*005c*/ 	.word	0x00000000


	//----- nvinfo : EIATTR_MIN_STACK_SIZE
	.align		4
.L_15:
        /*0060*/ 	.byte	0x04, 0x12
        /*0062*/ 	.short	(.L_17 - .L_16)
	.align		4
.L_16:
        /*0064*/ 	.word	index@(default_function_kernel_1)
        /*0068*/ 	.word	0x00000000
.L_17:


//--------------------- .nv.compat                --------------------------
	.section	.nv.compat,"",@"SHT_CUDA_COMPAT_INFO"
	.align	4
        /*0000*/ 	.byte	0x02, 0x09, 0x00, 0x00, 0x02, 0x02, 0x01, 0x00, 0x02, 0x05, 0x05, 0x00, 0x03, 0x07, 0x01, 0x01
        /*0010*/ 	.byte	0x02, 0x03, 0x00, 0x00, 0x02, 0x06, 0x01, 0x00, 0x04, 0x0b, 0x08, 0x00, 0x01, 0x00, 0x00, 0x00
        /*0020*/ 	.byte	0x00, 0x00, 0x00, 0x00


//--------------------- .nv.info.default_function_kernel --------------------------
	.section	.nv.info.default_function_kernel,"",@"SHT_CUDA_INFO"
	.sectionflags	@""
	.align	4


	//----- nvinfo : EIATTR_CUDA_API_VERSION
	.align		4
        /*0000*/ 	.byte	0x04, 0x37
        /*0002*/ 	.short	(.L_19 - .L_18)
.L_18:
        /*0004*/ 	.word	0x00000082


	//----- nvinfo : EIATTR_KPARAM_INFO
	.align		4
.L_19:
        /*0008*/ 	.byte	0x04, 0x17
        /*000a*/ 	.short	(.L_21 - .L_20)
.L_20:
        /*000c*/ 	.word	0x00000000
        /*0010*/ 	.short	0x0002
        /*0012*/ 	.short	0x0010
        /*0014*/ 	.byte	0x00, 0xf5, 0x21, 0x00


	//----- nvinfo : EIATTR_KPARAM_INFO
	.align		4
.L_21:
        /*0018*/ 	.byte	0x04, 0x17
        /*001a*/ 	.short	(.L_23 - .L_22)
.L_22:
        /*001c*/ 	.word	0x00000000
        /*0020*/ 	.short	0x0001
        /*0022*/ 	.short	0x0008
        /*0024*/ 	.byte	0x00, 0xf5, 0x21, 0x00


	//----- nvinfo : EIATTR_KPARAM_INFO
	.align		4
.L_23:
        /*0028*/ 	.byte	0x04, 0x17
        /*002a*/ 	.short	(.L_25 - .L_24)
.L_24:
        /*002c*/ 	.word	0x00000000
        /*0030*/ 	.short	0x0000
        /*0032*/ 	.short	0x0000
        /*0034*/ 	.byte	0x00, 0xf5, 0x21, 0x00


	//----- nvinfo : EIATTR_SPARSE_MMA_MASK
	.align		4
.L_25:
        /*0038*/ 	.byte	0x03, 0x50
        /*003a*/ 	.short	0x0000


	//----- nvinfo : EIATTR_MAXREG_COUNT
	.align		4
        /*003c*/ 	.byte	0x03, 0x1b
        /*003e*/ 	.short	0x00ff


	//----- nvinfo : EIATTR_MERCURY_ISA_VERSION
	.align		4
        /*0040*/ 	.byte	0x03, 0x5f
        /*0042*/ 	.short	0x0101


	//----- nvinfo : EIATTR_VRC_CTA_INIT_COUNT
	.align		4
        /*0044*/ 	.byte	0x02, 0x4a
	.zero		1
	.zero		1


	//----- nvinfo : EIATTR_EXIT_INSTR_OFFSETS
	.align		4
        /*0048*/ 	.byte	0x04, 0x1c
        /*004a*/ 	.short	(.L_27 - .L_26)


	//   ....[0]....
.L_26:
        /*004c*/ 	.word	0x000000d0


	//----- nvinfo : EIATTR_CBANK_PARAM_SIZE
	.align		4
.L_27:
        /*0050*/ 	.byte	0x03, 0x19
        /*0052*/ 	.short	0x0018


	//----- nvinfo : EIATTR_PARAM_CBANK
	.align		4
        /*0054*/ 	.byte	0x04, 0x0a
        /*0056*/ 	.short	(.L_29 - .L_28)
	.align		4
.L_28:
        /*0058*/ 	.word	index@(.nv.constant0.default_function_kernel)
        /*005c*/ 	.short	0x0380
        /*005e*/ 	.short	0x0018


	//----- nvinfo : EIATTR_SW_WAR
	.align		4
.L_29:
        /*0060*/ 	.byte	0x04, 0x36
        /*0062*/ 	.short	(.L_31 - .L_30)
.L_30:
        /*0064*/ 	.word	0x00000008
.L_31:


//--------------------- .nv.info.default_function_kernel_2 --------------------------
	.section	.nv.info.default_function_kernel_2,"",@"SHT_CUDA_INFO"
	.sectionflags	@""
	.align	4


	//----- nvinfo : EIATTR_CUDA_API_VERSION
	.align		4
        /*0000*/ 	.byte	0x04, 0x37
        /*0002*/ 	.short	(.L_33 - .L_32)
.L_32:
        /*0004*/ 	.word	0x00000082


	//----- nvinfo : EIATTR_KPARAM_INFO
	.align		4
.L_33:
        /*0008*/ 	.byte	0x04, 0x17
        /*000a*/ 	.short	(.L_35 - .L_34)
.L_34:
        /*000c*/ 	.word	0x00000000
        /*0010*/ 	.short	0x0001
        /*0012*/ 	.short	0x0008
        /*0014*/ 	.byte	0x00, 0xf5, 0x21, 0x00


	//----- nvinfo : EIATTR_KPARAM_INFO
	.align		4
.L_35:
        /*0018*/ 	.byte	0x04, 0x17
        /*001a*/ 	.short	(.L_37 - .L_36)
.L_36:
        /*001c*/ 	.word	0x00000000
        /*0020*/ 	.short	0x0000
        /*0022*/ 	.short	0x0000
        /*0024*/ 	.byte	0x00, 0xf5, 0x21, 0x00


	//----- nvinfo : EIATTR_SPARSE_MMA_MASK
	.align		4
.L_37:
        /*0028*/ 	.byte	0x03, 0x50
        /*002a*/ 	.short	0x0000


	//----- nvinfo : EIATTR_MAXREG_COUNT
	.align		4
        /*002c*/ 	.byte	0x03, 0x1b
        /*002e*/ 	.short	0x00ff


	//----- nvinfo : EIATTR_MERCURY_ISA_VERSION
	.align		4
        /*0030*/ 	.byte	0x03, 0x5f
        /*0032*/ 	.short	0x0101


	//----- nvinfo : EIATTR_VRC_CTA_INIT_COUNT
	.align		4
        /*0034*/ 	.byte	0x02, 0x4a
	.zero		1
	.zero		1


	//----- nvinfo : EIATTR_EXIT_INSTR_OFFSETS
	.align		4
        /*0038*/ 	.byte	0x04, 0x1c
        /*003a*/ 	.short	(.L_39 - .L_38)


	//   ....[0]....
.L_38:
        /*003c*/ 	.word	0x00000350


	//----- nvinfo : EIATTR_MAX_THREADS
	.align		4
.L_39:
        /*0040*/ 	.byte	0x04, 0x05
        /*0042*/ 	.short	(.L_41 - .L_40)
.L_40:
        /*0044*/ 	.word	0x00000040
        /*0048*/ 	.word	0x00000001
        /*004c*/ 	.word	0x00000001


	//----- nvinfo : EIATTR_CBANK_PARAM_SIZE
	.align		4
.L_41:
        /*0050*/ 	.byte	0x03, 0x19
        /*0052*/ 	.short	0x0010


	//----- nvinfo : EIATTR_PARAM_CBANK
	.align		4
        /*0054*/ 	.byte	0x04, 0x0a
        /*0056*/ 	.short	(.L_43 - .L_42)
	.align		4
.L_42:
        /*0058*/ 	.word	index@(.nv.constant0.default_function_kernel_2)
        /*005c*/ 	.short	0x0380
        /*005e*/ 	.short	0x0010


	//----- nvinfo : EIATTR_SW_WAR
	.align		4
.L_43:
        /*0060*/ 	.byte	0x04, 0x36
        /*0062*/ 	.short	(.L_45 - .L_44)
.L_44:
        /*0064*/ 	.word	0x00000008
.L_45:


//--------------------- .nv.info.default_function_kernel_1 --------------------------
	.section	.nv.info.default_function_kernel_1,"",@"SHT_CUDA_INFO"
	.sectionflags	@""
	.align	4


	//----- nvinfo : EIATTR_CUDA_API_VERSION
	.align		4
        /*0000*/ 	.byte	0x04, 0x37
        /*0002*/ 	.short	(.L_47 - .L_46)
.L_46:
        /*0004*/ 	.word	0x00000082


	//----- nvinfo : EIATTR_KPARAM_INFO
	.align		4
.L_47:
        /*0008*/ 	.byte	0x04, 0x17
        /*000a*/ 	.short	(.L_49 - .L_48)
.L_48:
        /*000c*/ 	.word	0x00000000
        /*0010*/ 	.short	0x0001
        /*0012*/ 	.short	0x0008
        /*0014*/ 	.byte	0x00, 0xf5, 0x21, 0x00


	//----- nvinfo : EIATTR_KPARAM_INFO
	.align		4
.L_49:
        /*0018*/ 	.byte	0x04, 0x17
        /*001a*/ 	.short	(.L_51 - .L_50)
.L_50:
        /*001c*/ 	.word	0x00000000
        /*0020*/ 	.short	0x0000
        /*0022*/ 	.short	0x0000
        /*0024*/ 	.byte	0x00, 0xf5, 0x21, 0x00


	//----- nvinfo : EIATTR_SPARSE_MMA_MASK
	.align		4
.L_51:
        /*0028*/ 	.byte	0x03, 0x50
        /*002a*/ 	.short	0x0000


	//----- nvinfo : EIATTR_MAXREG_COUNT
	.align		4
        /*002c*/ 	.byte	0x03, 0x1b
        /*002e*/ 	.short	0x00ff


	//----- nvinfo : EIATTR_MERCURY_ISA_VERSION
	.align		4
        /*0030*/ 	.byte	0x03, 0x5f
        /*0032*/ 	.short	0x0101


	//----- nvinfo : EIATTR_VRC_CTA_INIT_COUNT
	.align		4
        /*0034*/ 	.byte	0x02, 0x4a
	.zero		1
	.zero		1


	//----- nvinfo : EIATTR_EXIT_INSTR_OFFSETS
	.align		4
        /*0038*/ 	.byte	0x04, 0x1c
        /*003a*/ 	.short	(.L_53 - .L_52)


	//   ....[0]....
.L_52:
        /*003c*/ 	.word	0x00000260


	//----- nvinfo : EIATTR_MAX_THREADS
	.align		4
.L_53:
        /*0040*/ 	.byte	0x04, 0x05
        /*0042*/ 	.short	(.L_55 - .L_54)
.L_54:
        /*0044*/ 	.word	0x00000020
        /*0048*/ 	.word	0x00000001
        /*004c*/ 	.word	0x00000001


	//----- nvinfo : EIATTR_CBANK_PARAM_SIZE
	.align		4
.L_55:
        /*0050*/ 	.byte	0x03, 0x19
        /*0052*/ 	.short	0x0010


	//----- nvinfo : EIATTR_PARAM_CBANK
	.align		4
        /*0054*/ 	.byte	0x04, 0x0a
        /*0056*/ 	.short	(.L_57 - .L_56)
	.align		4
.L_56:
        /*0058*/ 	.word	index@(.nv.constant0.default_function_kernel_1)
        /*005c*/ 	.short	0x0380
        /*005e*/ 	.short	0x0010


	//----- nvinfo : EIATTR_SW_WAR
	.align		4
.L_57:
        /*0060*/ 	.byte	0x04, 0x36
        /*0062*/ 	.short	(.L_59 - .L_58)
.L_58:
        /*0064*/ 	.word	0x00000008
.L_59:


//--------------------- .nv.callgraph             --------------------------
	.section	.nv.callgraph,"",@"SHT_CUDA_CALLGRAPH"
	.align	4
	.sectionentsize	8
	.align		4
        /*0000*/ 	.word	0x00000000
	.align		4
        /*0004*/ 	.word	0xffffffff
	.align		4
        /*0008*/ 	.word	0x00000000
	.align		4
        /*000c*/ 	.word	0xfffffffe
	.align		4
        /*0010*/ 	.word	0x00000000
	.align		4
        /*0014*/ 	.word	0xfffffffd
	.align		4
        /*0018*/ 	.word	0x00000000
	.align		4
        /*001c*/ 	.word	0xfffffffc


//--------------------- .text.default_function_kernel --------------------------
	.section	.text.default_function_kernel,"ax",@progbits
	.align	128
        .global         default_function_kernel
        .type           default_function_kernel,@function
        .size           default_function_kernel,(.L_x_3 - default_function_kernel)
        .other          default_function_kernel,@"STO_CUDA_ENTRY STV_DEFAULT"
default_function_kernel:
.text.default_function_kernel:
[----:B------:R-:W-:Y:S01]  /*0000*/  LDC R1, c[0x0][0x37c] ;  /* 0x0000df00ff017b82 */ /* 0x000fe20000000800 */
[----:B------:R-:W0:Y:S07]  /*0010*/  S2R R9, SR_CTAID.X ;  /* 0x0000000000097919 */ /* 0x000e2e0000002500 */
[----:B------:R-:W0:Y:S01]  /*0020*/  LDC.64 R2, c[0x0][0x388] ;  /* 0x0000e200ff027b82 */ /* 0x000e220000000a00 */
[----:B------:R-:W1:Y:S07]  /*0030*/  LDCU.64 UR4, c[0x0][0x358] ;  /* 0x00006b00ff0477ac */ /* 0x000e6e0008000a00 */
[----:B------:R-:W2:Y:S08]  /*0040*/  LDC.64 R4, c[0x0][0x390] ;  /* 0x0000e400ff047b82 */ /* 0x000eb00000000a00 */
[----:B------:R-:W3:Y:S01]  /*0050*/  LDC.64 R6, c[0x0][0x380] ;  /* 0x0000e000ff067b82 */ /* 0x000ee20000000a00 */
[----:B0-----:R-:W-:-:S04]  /*0060*/  IMAD.WIDE.U32 R2, R9, 0x4, R2 ;  /* 0x0000000409027825 */ /* 0x001fc800078e0002 */
[C---:B--2---:R-:W-:Y:S02]  /*0070*/  IMAD.WIDE.U32 R4, R9.reuse, 0x4, R4 ;  /* 0x0000000409047825 */ /* 0x044fe400078e0004 */
[----:B-1----:R-:W2:Y:S04]  /*0080*/  LDG.E.CONSTANT R2, desc[UR4][R2.64] ;  /* 0x0000000402027981 */ /* 0x002ea8000c1e9900 */
[----:B------:R-:W2:Y:S01]  /*0090*/  LDG.E.CONSTANT R5, desc[UR4][R4.64] ;  /* 0x0000000404057981 */ /* 0x000ea2000c1e9900 */
[----:B---3--:R-:W-:-:S04]  /*00a0*/  IMAD.WIDE.U32 R6, R9, 0x4, R6 ;  /* 0x0000000409067825 */ /* 0x008fc800078e0006 */
[----:B--2---:R-:W-:-:S05]  /*00b0*/  FADD R9, R2, -R5 ;  /* 0x8000000502097221 */ /* 0x004fca0000000000 */
[----:B------:R-:W-:Y:S01]  /*00c0*/  STG.E desc[UR4][R6.64], R9 ;  /* 0x0000000906007986 */ /* 0x000fe2000c101904 */
[----:B------:R-:W-:Y:S05]  /*00d0*/  EXIT ;  /* 0x000000000000794d */ /* 0x000fea0003800000 */
.L_x_0:
[----:B------:R-:W-:-:S00]  /*00e0*/  BRA `(.L_x_0) ;  /* 0xfffffffc00fc7947 */ /* 0x000fc0000383ffff */
[----:B------:R-:W-:-:S00]  /*00f0*/  NOP ;  /* 0x0000000000007918 */ /* 0x000fc00000000000 */
        /* <DEDUP_REMOVED lines=8> */
.L_x_3:


//--------------------- .text.default_function_kernel_2 --------------------------
	.section	.text.default_function_kernel_2,"ax",@progbits
	.align	128
        .global         default_function_kernel_2
        .type           default_function_kernel_2,@function
        .size           default_function_kernel_2,(.L_x_4 - default_function_kernel_2)
        .other          default_function_kernel_2,@"STO_CUDA_ENTRY STV_DEFAULT"
default_function_kernel_2:
.text.default_function_kernel_2:
[----:B------:R-:W-:Y:S01]  /*0000*/  LDC R1, c[0x0][0x37c] ;  /* 0x0000df00ff017b82 */ /* 0x000fe20000000800 */
[----:B------:R-:W0:Y:S07]  /*0010*/  S2R R0, SR_TID.X ;  /* 0x0000000000007919 */ /* 0x000e2e0000002100 */
[----:B------:R-:W1:Y:S01]  /*0020*/  S2UR UR4, SR_CTAID.X ;  /* 0x00000000000479c3 */ /* 0x000e620000002500 */
[----:B------:R-:W2:Y:S07]  /*0030*/  LDCU.64 UR6, c[0x0][0x358] ;  /* 0x00006b00ff0677ac */ /* 0x000eae0008000a00 */
[----:B------:R-:W3:Y:S01]  /*0040*/  LDC.64 R2, c[0x0][0x388] ;  /* 0x0000e200ff027b82 */ /* 0x000ee20000000a00 */
[----:B-1----:R-:W-:-:S06]  /*0050*/  USHF.L.U32 UR4, UR4, 0x6, URZ ;  /* 0x0000000604047899 */ /* 0x002fcc00080006ff */
[----:B0-----:R-:W-:-:S05]  /*0060*/  LOP3.LUT R0, R0, UR4, RZ, 0xfc, !PT ;  /* 0x0000000400007c12 */ /* 0x001fca000f8efcff */
[----:B---3--:R-:W-:-:S06]  /*0070*/  IMAD.WIDE.U32 R2, R0, 0x4, R2 ;  /* 0x0000000400027825 */ /* 0x008fcc00078e0002 */
[----:B--2---:R-:W2:Y:S02]  /*0080*/  LDG.E.CONSTANT R2, desc[UR6][R2.64] ;  /* 0x0000000602027981 */ /* 0x004ea4000c1e9900 */
[----:B--2---:R-:W-:-:S04]  /*0090*/  FFMA R5, R2, R2, -1 ;  /* 0xbf80000002057423 */ /* 0x004fc80000000002 */
[----:B------:R-:W0:Y:S01]  /*00a0*/  MUFU.RSQ R4, R5 ;  /* 0x0000000500047308 */ /* 0x000e220000001400 */
[C---:B------:R-:W-:Y:S01]  /*00b0*/  FSETP.NEU.AND P1, PT, R5.reuse, RZ, PT ;  /* 0x000000ff0500720b */ /* 0x040fe20003f2d000 */
[----:B0-----:R-:W-:Y:S01]  /*00c0*/  FMUL R6, R5, R4 ;  /* 0x0000000405067220 */ /* 0x001fe20000400000 */
[----:B------:R-:W-:Y:S01]  /*00d0*/  FMUL R7, R4, 0.5 ;  /* 0x3f00000004077820 */ /* 0x000fe20000400000 */
[----:B------:R-:W-:Y:S02]  /*00e0*/  FADD R4, R2, -1 ;  /* 0xbf80000002047421 */ /* 0x000fe40000000000 */
[----:B------:R-:W-:Y:S01]  /*00f0*/  FFMA R8, -R6, R6, R5 ;  /* 0x0000000606087223 */ /* 0x000fe20000000105 */
[----:B------:R-:W-:Y:S02]  /*0100*/  HFMA2 R5, -RZ, RZ, 1.625, 0 ;  /* 0x3e800000ff057431 */ /* 0x000fe400000001ff */
[----:B------:R-:W-:Y:S01]  /*0110*/  ISETP.GT.U32.AND P0, PT, R4, 0x4b000000, PT ;  /* 0x4b0000000400780c */ /* 0x000fe20003f04070 */
[----:B------:R-:W-:-:S05]  /*0120*/  FFMA R7, R7, R8, R6 ;  /* 0x0000000807077223 */ /* 0x000fca0000000006 */
[----:B------:R-:W-:-:S04]  /*0130*/  FSEL R7, R7, RZ, P1 ;  /* 0x000000ff07077208 */ /* 0x000fc80000800000 */
[----:B------:R-:W-:-:S05]  /*0140*/  FSEL R7, R7, -1.0000001192092895508, !P0 ;  /* 0xbf80000107077808 */ /* 0x000fca0004000000 */
[----:B------:R-:W-:-:S04]  /*0150*/  FADD R7, R4, R7 ;  /* 0x0000000704077221 */ /* 0x000fc80000000000 */
[C---:B------:R-:W-:Y:S01]  /*0160*/  FADD.RZ R2, R7.reuse, 1 ;  /* 0x3f80000007027421 */ /* 0x040fe2000000c000 */
[----:B------:R-:W-:-:S04]  /*0170*/  ISETP.GE.U32.AND P1, PT, R7, 0x7f800000, PT ;  /* 0x7f8000000700780c */ /* 0x000fc80003f26070 */
[----:B------:R-:W-:Y:S02]  /*0180*/  IADD3 R2, PT, PT, R2, -0x3f400000, RZ ;  /* 0xc0c0000002027810 */ /* 0x000fe40007ffe0ff */
[----:B------:R-:W-:Y:S02]  /*0190*/  ISETP.GT.AND P2, PT, R7, -0x40800000, P1 ;  /* 0xbf8000000700780c */ /* 0x000fe40000f44270 */
[----:B------:R-:W-:-:S04]  /*01a0*/  LOP3.LUT R2, R2, 0xff800000, RZ, 0xc0, !PT ;  /* 0xff80000002027812 */ /* 0x000fc800078ec0ff */
[----:B------:R-:W-:Y:S02]  /*01b0*/  IADD3 R4, PT, PT, -R2, 0x40800000, RZ ;  /* 0x4080000002047810 */ /* 0x000fe40007ffe1ff */
[----:B------:R-:W-:Y:S02]  /*01c0*/  IADD3 R3, PT, PT, R7, -R2, RZ ;  /* 0x8000000207037210 */ /* 0x000fe40007ffe0ff */
[----:B------:R-:W-:Y:S01]  /*01d0*/  @P1 MOV R6, 0x7f800000 ;  /* 0x7f80000000061802 */ /* 0x000fe20000000f00 */
[----:B------:R-:W-:Y:S01]  /*01e0*/  FFMA R4, R4, R5, -1 ;  /* 0xbf80000004047423 */ /* 0x000fe20000000005 */
[----:B------:R-:W-:-:S03]  /*01f0*/  MOV R5, 0x3d39bf78 ;  /* 0x3d39bf7800057802 */ /* 0x000fc60000000f00 */
[----:B------:R-:W-:-:S04]  /*0200*/  FADD R4, R3, R4 ;  /* 0x0000000403047221 */ /* 0x000fc80000000000 */
[----:B------:R-:W-:Y:S01]  /*0210*/  FFMA R3, R4, -R5, 0.10546888411045074463 ;  /* 0x3dd8001204037423 */ /* 0x000fe20000000805 */
[----:B------:R-:W-:-:S03]  /*0220*/  I2FP.F32.S32 R5, R2 ;  /* 0x0000000200057245 */ /* 0x000fc60000201400 */
[C---:B------:R-:W-:Y:S02]  /*0230*/  FFMA R3, R4.reuse, R3, -0.13229703903198242188 ;  /* 0xbe0778e004037423 */ /* 0x040fe40000000003 */
[----:B------:R-:W-:Y:S02]  /*0240*/  FMUL R5, R5, 1.1920928955078125e-07 ;  /* 0x3400000005057820 */ /* 0x000fe40000400000 */
[----:B------:R-:W-:-:S04]  /*0250*/  FFMA R3, R4, R3, 0.14491446316242218018 ;  /* 0x3e14647504037423 */ /* 0x000fc80000000003 */
[----:B------:R-:W-:-:S04]  /*0260*/  FFMA R3, R4, R3, -0.16641564667224884033 ;  /* 0xbe2a68dd04037423 */ /* 0x000fc80000000003 */
[----:B------:R-:W-:-:S04]  /*0270*/  FFMA R3, R4, R3, 0.19988867640495300293 ;  /* 0x3e4caf9e04037423 */ /* 0x000fc80000000003 */
[----:B------:R-:W-:-:S04]  /*0280*/  FFMA R3, R4, R3, -0.25000196695327758789 ;  /* 0xbe80004204037423 */ /* 0x000fc80000000003 */
[----:B------:R-:W-:-:S04]  /*0290*/  FFMA R3, R4, R3, 0.33333510160446166992 ;  /* 0x3eaaaae604037423 */ /* 0x000fc80000000003 */
[----:B------:R-:W-:-:S04]  /*02a0*/  FFMA R3, R4, R3, -0.5 ;  /* 0xbf00000004037423 */ /* 0x000fc80000000003 */
[C---:B------:R-:W-:Y:S02]  /*02b0*/  FMUL R9, R4.reuse, R3 ;  /* 0x0000000304097220 */ /* 0x040fe40000400000 */
[----:B------:R-:W0:Y:S02]  /*02c0*/  LDC.64 R2, c[0x0][0x380] ;  /* 0x0000e000ff027b82 */ /* 0x000e240000000a00 */
[----:B------:R-:W-:-:S04]  /*02d0*/  FFMA R4, R4, R9, R4 ;  /* 0x0000000904047223 */ /* 0x000fc80000000004 */
[----:B------:R-:W-:Y:S01]  /*02e0*/  FFMA R4, R5, 0.69314718246459960938, R4 ;  /* 0x3f31721805047823 */ /* 0x000fe20000000004 */
[C---:B------:R-:W-:Y:S01]  /*02f0*/  @P2 FFMA R4, R7.reuse, R6, +INF ;  /* 0x7f80000007042423 */ /* 0x040fe20000000006 */
[----:B------:R-:W-:-:S04]  /*0300*/  @P1 FSETP.NEU.AND P2, PT, R7, RZ, PT ;  /* 0x000000ff0700120b */ /* 0x000fc80003f4d000 */
[----:B------:R-:W-:-:S05]  /*0310*/  @P1 FSEL R4, R4, -RZ, P2 ;  /* 0x800000ff04041208 */ /* 0x000fca0001000000 */
[----:B------:R-:W-:Y:S01]  /*0320*/  @P0 FADD R4, R4, 0.69314718246459960938 ;  /* 0x3f31721804040421 */ /* 0x000fe20000000000 */
[----:B0-----:R-:W-:-:S05]  /*0330*/  IMAD.WIDE.U32 R2, R0, 0x4, R2 ;  /* 0x0000000400027825 */ /* 0x001fca00078e0002 */
[----:B------:R-:W-:Y:S01]  /*0340*/  STG.E desc[UR6][R2.64], R4 ;  /* 0x0000000402007986 */ /* 0x000fe2000c101906 */
[----:B------:R-:W-:Y:S05]  /*0350*/  EXIT ;  /* 0x000000000000794d */ /* 0x000fea0003800000 */
.L_x_1:
        /* <DEDUP_REMOVED lines=10> */
.L_x_4:


//--------------------- .text.default_function_kernel_1 --------------------------
	.section	.text.default_function_kernel_1,"ax",@progbits
	.align	128
        .global         default_function_kernel_1
        .type           default_function_kernel_1,@function
        .size           default_function_kernel_1,(.L_x_5 - default_function_kernel_1)
        .other          default_function_kernel_1,@"STO_CUDA_ENTRY STV_DEFAULT"
default_function_kernel_1:
.text.default_function_kernel_1:
[----:B------:R-:W-:Y:S01]  /*0000*/  LDC R1, c[0x0][0x37c] ;  /* 0x0000df00ff017b82 */ /* 0x000fe20000000800 */
[----:B------:R-:W0:Y:S07]  /*0010*/  S2R R5, SR_TID.X ;  /* 0x0000000000057919 */ /* 0x000e2e0000002100 */
[----:B------:R-:W1:Y:S01]  /*0020*/  S2UR UR4, SR_CTAID.X ;  /* 0x00000000000479c3 */ /* 0x000e620000002500 */
[----:B------:R-:W2:Y:S07]  /*0030*/  LDCU.64 UR6, c[0x0][0x358] ;  /* 0x00006b00ff0677ac */ /* 0x000eae0008000a00 */
[----:B------:R-:W3:Y:S01]  /*0040*/  LDC.64 R2, c[0x0][0x388] ;  /* 0x0000e200ff027b82 */ /* 0x000ee20000000a00 */
[----:B-1----:R-:W-:-:S06]  /*0050*/  USHF.L.U32 UR4, UR4, 0x5, URZ ;  /* 0x0000000504047899 */ /* 0x002fcc00080006ff */
[----:B0-----:R-:W-:-:S05]  /*0060*/  LOP3.LUT R5, R5, UR4, RZ, 0xfc, !PT ;  /* 0x0000000405057c12 */ /* 0x001fca000f8efcff */
[----:B---3--:R-:W-:-:S05]  /*0070*/  IMAD.WIDE.U32 R2, R5, 0x4, R2 ;  /* 0x0000000405027825 */ /* 0x008fca00078e0002 */
[----:B--2---:R0:W2:Y:S01]  /*0080*/  LDG.E.CONSTANT R0, desc[UR6][R2.64] ;  /* 0x0000000602007981 */ /* 0x0040a2000c1e9900 */
[----:B------:R-:W-:Y:S01]  /*0090*/  HFMA2 R7, -RZ, RZ, 1.75, 0 ;  /* 0x3f000000ff077431 */ /* 0x000fe200000001ff */
[----:B0-----:R-:W-:-:S04]  /*00a0*/  MOV R3, 0x3d10ecef ;  /* 0x3d10ecef00037802 */ /* 0x001fc80000000f00 */
[C---:B--2---:R-:W-:Y:S01]  /*00b0*/  FFMA R4, |R0|.reuse, -R7, 0.5 ;  /* 0x3f00000000047423 */ /* 0x044fe20000000a07 */
[C---:B------:R-:W-:Y:S02]  /*00c0*/  FSETP.NEU.AND P1, PT, |R0|.reuse, 1, PT ;  /* 0x3f8000000000780b */ /* 0x040fe40003f2d200 */
[----:B------:R-:W-:Y:S01]  /*00d0*/  FSETP.GT.AND P0, PT, |R0|, 0.56000000238418579102, PT ;  /* 0x3f0f5c290000780b */ /* 0x000fe20003f04200 */
[----:B------:R-:W0:Y:S02]  /*00e0*/  MUFU.RSQ R7, R4 ;  /* 0x0000000400077308 */ /* 0x000e240000001400 */
[----:B0-----:R-:W-:Y:S01]  /*00f0*/  FMUL R6, R4, R7 ;  /* 0x0000000704067220 */ /* 0x001fe20000400000 */
[----:B------:R-:W-:-:S04]  /*0100*/  FMUL R7, R7, -0.5 ;  /* 0xbf00000007077820 */ /* 0x000fc80000400000 */
[----:B------:R-:W-:-:S04]  /*0110*/  FFMA R7, R6, R7, 0.5 ;  /* 0x3f00000006077423 */ /* 0x000fc80000000007 */
[----:B------:R-:W-:-:S05]  /*0120*/  FFMA R7, R6, R7, R6 ;  /* 0x0000000706077223 */ /* 0x000fca0000000006 */
[----:B------:R-:W-:Y:S02]  /*0130*/  FSEL R7, R7, RZ, P1 ;  /* 0x000000ff07077208 */ /* 0x000fe40000800000 */
[----:B------:R-:W-:Y:S02]  /*0140*/  FSETP.GT.AND P1, PT, R0, 0.56000000238418579102, PT ;  /* 0x3f0f5c290000780b */ /* 0x000fe40003f24000 */
[----:B------:R-:W-:-:S04]  /*0150*/  FSEL R7, R7, |R0|, P0 ;  /* 0x4000000007077208 */ /* 0x000fc80000000000 */
[----:B------:R-:W-:-:S05]  /*0160*/  LOP3.LUT R7, R7, 0x80000000, R0, 0xb8, !PT ;  /* 0x8000000007077812 */ /* 0x000fca00078eb800 */
[----:B------:R-:W-:-:S04]  /*0170*/  FMUL R4, R7, R7 ;  /* 0x0000000707047220 */ /* 0x000fc80000400000 */
[----:B------:R-:W-:-:S04]  /*0180*/  FFMA R3, R4, R3, 0.016980519518256187439 ;  /* 0x3c8b1abb04037423 */ /* 0x000fc80000000003 */
[----:B------:R-:W-:-:S04]  /*0190*/  FFMA R3, R4, R3, 0.030762933194637298584 ;  /* 0x3cfc028c04037423 */ /* 0x000fc80000000003 */
[----:B------:R-:W-:-:S04]  /*01a0*/  FFMA R3, R4, R3, 0.044709417968988418579 ;  /* 0x3d37213904037423 */ /* 0x000fc80000000003 */
[C---:B------:R-:W-:Y:S02]  /*01b0*/  FFMA R9, R4.reuse, R3, 0.074989043176174163818 ;  /* 0x3d9993db04097423 */ /* 0x040fe40000000003 */
[----:B------:R-:W0:Y:S02]  /*01c0*/  LDC.64 R2, c[0x0][0x380] ;  /* 0x0000e000ff027b82 */ /* 0x000e240000000a00 */
[----:B------:R-:W-:-:S04]  /*01d0*/  FFMA R9, R4, R9, 0.16666707396507263184 ;  /* 0x3e2aaac604097423 */ /* 0x000fc80000000009 */
[----:B------:R-:W-:Y:S01]  /*01e0*/  FMUL R4, R4, R9 ;  /* 0x0000000904047220 */ /* 0x000fe20000400000 */
[----:B------:R-:W-:-:S03]  /*01f0*/  HFMA2 R9, -RZ, RZ, 1.9599609375, 20144 ;  /* 0x3fd774ebff097431 */ /* 0x000fc600000001ff */
[----:B------:R-:W-:-:S05]  /*0200*/  FFMA R7, R7, R4, R7 ;  /* 0x0000000407077223 */ /* 0x000fca0000000007 */
[----:B------:R-:W-:-:S05]  /*0210*/  FSEL R0, R7, -R7, P0 ;  /* 0x8000000707007208 */ /* 0x000fca0000000000 */
[----:B------:R-:W-:Y:S01]  /*0220*/  @!P1 FFMA R7, R9, 0.93318945169448852539, R0 ;  /* 0x3f6ee58109079823 */ /* 0x000fe20000000000 */
[----:B0-----:R-:W-:-:S04]  /*0230*/  IMAD.WIDE.U32 R2, R5, 0x4, R2 ;  /* 0x0000000405027825 */ /* 0x001fc800078e0002 */
[----:B------:R-:W-:-:S05]  /*0240*/  @P0 FADD R7, R7, R7 ;  /* 0x0000000707070221 */ /* 0x000fca0000000000 */
[----:B------:R-:W-:Y:S01]  /*0250*/  STG.E desc[UR6][R2.64], R7 ;  /* 0x0000000702007986 */ /* 0x000fe2000c101906 */
[----:B------:R-:W-:Y:S05]  /*0260*/  EXIT ;  /* 0x000000000000794d */ /* 0x000fea0003800000 */
.L_x_2:
        /* <DEDUP_REMOVED lines=9> */
.L_x_5:


//--------------------- .nv.shared.reserved.0     --------------------------
	.section	.nv.shared.reserved.0,"aw",@nobits
	.weak		__nv_reservedSMEM_offset_0_alias
	.size		__nv_reservedSMEM_offset_0_alias, 0, 64
	.other		__nv_reservedSMEM_offset_0_alias,@"STO_CUDA_RESERVED_SHARED STV_DEFAULT"
__nv_reservedSMEM_offset_0_alias:
	.zero		0
	.zero		64


//--------------------- .nv.constant0.default_function_kernel --------------------------
	.section	.nv.constant0.default_function_kernel,"a",@progbits
	.sectionflags	@""
	.align	4
.nv.constant0.default_function_kernel:
	.zero		920


//--------------------- .nv.constant0.default_function_kernel_2 --------------------------
	.section	.nv.constant0.default_function_kernel_2,"a",@progbits
	.sectionflags	@""
	.align	4
.nv.constant0.default_function_kernel_2:
	.zero		912


//--------------------- .nv.constant0.default_function_kernel_1 --------------------------
	.section	.nv.constant0.default_function_kernel_1,"a",@progbits
	.sectionflags	@""
	.align	4
.nv.constant0.default_function_kernel_1:
	.zero		912


//--------------------- SYMBOLS --------------------------

	.type		.nv.reservedSmem.offset0,@object
	.size		.nv.reservedSmem.offset0,0x4
